.version 6.5
.target sm_30
.address_size 64

.visible .entry mul24_hi_u32(
	.param .u64 input,
	.param .u64 output
)
{
	.reg .u64 	    in_addr;
    .reg .u64 	    out_addr;
    .reg .u32 	    temp;
    .reg .u32 	    temp2;

	ld.param.u64 	in_addr, [input];
    ld.param.u64 	out_addr, [output];

    ld.u32          temp, [in_addr];
	mul24.hi.u32		temp2, temp, temp;
    st.u32          [out_addr], temp2;
	ret;
}


// ===== COMPILED SASS (sm_100) =====

	.target	sm_100

	.elftype	@"ET_EXEC"


//--------------------- .note.nv.tkinfo           --------------------------
	.section	.note.nv.tkinfo,"",@"SHT_NOTE"
	.sectionflags	@"SHF_NOTE_NV_TKINFO"
	.tkinfo
        /*0018*/ 	.word	0x00000002
        /*0030*/ 	.string	""
        /*0030*/ 	.string	"ptxas"
        /*0030*/ 	.string	"Cuda compilation tools, release 13.0, V13.0.88"
        /*0030*/ 	.string	"Build cuda_13.0.r13.0/compiler.36424714_0"
        /*0030*/ 	.string	"-arch sm_100 "



//--------------------- .note.nv.cuinfo           --------------------------
	.section	.note.nv.cuinfo,"",@"SHT_NOTE"
	.sectionflags	@"SHF_NOTE_NV_CUINFO"
        /*0018*/ 	.short	0x0002
        /*001a*/ 	.short	0x001e
        /*001c*/ 	.short	0x0082
	.zero		2


//--------------------- .nv.info                  --------------------------
	.section	.nv.info,"",@"SHT_CUDA_INFO"
	.align	4


	//----- nvinfo : EIATTR_REGCOUNT
	.align		4
        /*0000*/ 	.byte	0x04, 0x2f
        /*0002*/ 	.short	(.L_1 - .L_0)
	.align		4
.L_0:
        /*0004*/ 	.word	index@(mul24_hi_u32)
        /*0008*/ 	.word	0x0000000a


	//----- nvinfo : EIATTR_FRAME_SIZE
	.align		4
.L_1:
        /*000c*/ 	.byte	0x04, 0x11
        /*000e*/ 	.short	(.L_3 - .L_2)
	.align		4
.L_2:
        /*0010*/ 	.word	index@(mul24_hi_u32)
        /*0014*/ 	.word	0x00000000


	//----- nvinfo : EIATTR_MIN_STACK_SIZE
	.align		4
.L_3:
        /*0018*/ 	.byte	0x04, 0x12
        /*001a*/ 	.short	(.L_5 - .L_4)
	.align		4
.L_4:
        /*001c*/ 	.word	index@(mul24_hi_u32)
        /*0020*/ 	.word	0x00000000
.L_5:


//--------------------- .nv.compat                --------------------------
	.section	.nv.compat,"",@"SHT_CUDA_COMPAT_INFO"
	.align	4
        /*0000*/ 	.byte	0x02, 0x09, 0x00, 0x00, 0x02, 0x02, 0x01, 0x00, 0x02, 0x05, 0x05, 0x00, 0x03, 0x07, 0x01, 0x01
        /*0010*/ 	.byte	0x02, 0x03, 0x00, 0x00, 0x02, 0x06, 0x01, 0x00, 0x04, 0x0b, 0x08, 0x00, 0x09, 0x00, 0x00, 0x00
        /*0020*/ 	.byte	0x00, 0x00, 0x00, 0x00


//--------------------- .nv.info.mul24_hi_u32     --------------------------
	.section	.nv.info.mul24_hi_u32,"",@"SHT_CUDA_INFO"
	.sectionflags	@""
	.align	4


	//----- nvinfo : EIATTR_CUDA_API_VERSION
	.align		4
        /*0000*/ 	.byte	0x04, 0x37
        /*0002*/ 	.short	(.L_7 - .L_6)
.L_6:
        /*0004*/ 	.word	0x00000082


	//----- nvinfo : EIATTR_KPARAM_INFO
	.align		4
.L_7:
        /*0008*/ 	.byte	0x04, 0x17
        /*000a*/ 	.short	(.L_9 - .L_8)
.L_8:
        /*000c*/ 	.word	0x00000000
        /*0010*/ 	.short	0x0001
        /*0012*/ 	.short	0x0008
        /*0014*/ 	.byte	0x00, 0xf0, 0x21, 0x00


	//----- nvinfo : EIATTR_KPARAM_INFO
	.align		4
.L_9:
        /*0018*/ 	.byte	0x04, 0x17
        /*001a*/ 	.short	(.L_11 - .L_10)
.L_10:
        /*001c*/ 	.word	0x00000000
        /*0020*/ 	.short	0x0000
        /*0022*/ 	.short	0x0000
        /*0024*/ 	.byte	0x00, 0xf0, 0x21, 0x00


	//----- nvinfo : EIATTR_SPARSE_MMA_MASK
	.align		4
.L_11:
        /*0028*/ 	.byte	0x03, 0x50
        /*002a*/ 	.short	0x0000


	//----- nvinfo : EIATTR_MAXREG_COUNT
	.align		4
        /*002c*/ 	.byte	0x03, 0x1b
        /*002e*/ 	.short	0x00ff


	//----- nvinfo : EIATTR_MERCURY_ISA_VERSION
	.align		4
        /*0030*/ 	.byte	0x03, 0x5f
        /*0032*/ 	.short	0x0101


	//----- nvinfo : EIATTR_VRC_CTA_INIT_COUNT
	.align		4
        /*0034*/ 	.byte	0x02, 0x4a
	.zero		1
	.zero		1


	//----- nvinfo : EIATTR_EXIT_INSTR_OFFSETS
	.align		4
        /*0038*/ 	.byte	0x04, 0x1c
        /*003a*/ 	.short	(.L_13 - .L_12)


	//   ....[0]....
.L_12:
        /*003c*/ 	.word	0x000000a0


	//----- nvinfo : EIATTR_CBANK_PARAM_SIZE
	.align		4
.L_13:
        /*0040*/ 	.byte	0x03, 0x19
        /*0042*/ 	.short	0x0010


	//----- nvinfo : EIATTR_PARAM_CBANK
	.align		4
        /*0044*/ 	.byte	0x04, 0x0a
        /*0046*/ 	.short	(.L_15 - .L_14)
	.align		4
.L_14:
        /*0048*/ 	.word	index@(.nv.constant0.mul24_hi_u32)
        /*004c*/ 	.short	0x0380
        /*004e*/ 	.short	0x0010


	//----- nvinfo : EIATTR_SW_WAR
	.align		4
.L_15:
        /*0050*/ 	.byte	0x04, 0x36
        /*0052*/ 	.short	(.L_17 - .L_16)
.L_16:
        /*0054*/ 	.word	0x00000008
.L_17:


//--------------------- .nv.callgraph             --------------------------
	.section	.nv.callgraph,"",@"SHT_CUDA_CALLGRAPH"
	.align	4
	.sectionentsize	8
	.align		4
        /*0000*/ 	.word	0x00000000
	.align		4
        /*0004*/ 	.word	0xffffffff
	.align		4
        /*0008*/ 	.word	0x00000000
	.align		4
        /*000c*/ 	.word	0xfffffffe
	.align		4
        /*0010*/ 	.word	0x00000000
	.align		4
        /*0014*/ 	.word	0xfffffffd
	.align		4
        /*0018*/ 	.word	0x00000000
	.align		4
        /*001c*/ 	.word	0xfffffffc


//--------------------- .text.mul24_hi_u32        --------------------------
	.section	.text.mul24_hi_u32,"ax",@progbits
	.align	128
        .global         mul24_hi_u32
        .type           mul24_hi_u32,@function
        .size           mul24_hi_u32,(.L_x_1 - mul24_hi_u32)
        .other          mul24_hi_u32,@"STO_CUDA_ENTRY STV_DEFAULT"
mul24_hi_u32:
.text.mul24_hi_u32:
[----:B------:R-:W-:Y:S08]  /*0000*/  LDC R1, c[0x0][0x37c] ;  /* 0x0000df00ff017b82 */ /* 0x000ff00000000800 */
[----:B------:R-:W0:Y:S01]  /*0010*/  LDC.64 R2, c[0x0][0x380] ;  /* 0x0000e000ff027b82 */ /* 0x000e220000000a00 */
[----:B------:R-:W0:Y:S02]  /*0020*/  LDCU.64 UR4, c[0x0][0x358] ;  /* 0x00006b00ff0477ac */ /* 0x000e240008000a00 */
[----:B0-----:R-:W2:Y:S05]  /*0030*/  LD.E R2, desc[UR4][R2.64] ;  /* 0x0000000402027980 */ /* 0x001eaa000c101900 */
[----:B------:R-:W0:Y:S01]  /*0040*/  LDC.64 R4, c[0x0][0x388] ;  /* 0x0000e200ff047b82 */ /* 0x000e220000000a00 */
[----:B--2---:R-:W-:-:S05]  /*0050*/  PRMT R6, R2, 0x7210, RZ ;  /* 0x0000721002067816 */ /* 0x004fca00000000ff */
[----:B------:R-:W-:-:S03]  /*0060*/  IMAD.WIDE.U32 R6, R6, R6, RZ ;  /* 0x0000000606067225 */ /* 0x000fc600078e00ff */
[----:B------:R-:W-:-:S04]  /*0070*/  SHF.R.U32.HI R0, RZ, 0x10, R6 ;  /* 0x00000010ff007819 */ /* 0x000fc80000011606 */
[----:B------:R-:W-:-:S05]  /*0080*/  PRMT R3, R0, 0x5410, R7 ;  /* 0x0000541000037816 */ /* 0x000fca0000000007 */
[----:B0-----:R-:W-:Y:S01]  /*0090*/  ST.E desc[UR4][R4.64], R3 ;  /* 0x0000000304007985 */ /* 0x001fe2000c101904 */
[----:B------:R-:W-:Y:S05]  /*00a0*/  EXIT ;  /* 0x000000000000794d */ /* 0x000fea0003800000 */
.L_x_0:
[----:B------:R-:W-:-:S00]  /*00b0*/  BRA `(.L_x_0) ;  /* 0xfffffffc00fc7947 */ /* 0x000fc0000383ffff */
[----:B------:R-:W-:-:S00]  /*00c0*/  NOP ;  /* 0x0000000000007918 */ /* 0x000fc00000000000 */
        /* <DEDUP_REMOVED lines=11> */
.L_x_1:


//--------------------- .nv.shared.reserved.0     --------------------------
	.section	.nv.shared.reserved.0,"aw",@nobits
	.weak		__nv_reservedSMEM_offset_0_alias
	.size		__nv_reservedSMEM_offset_0_alias, 0, 64
	.other		__nv_reservedSMEM_offset_0_alias,@"STO_CUDA_RESERVED_SHARED STV_DEFAULT"
__nv_reservedSMEM_offset_0_alias:
	.zero		0
	.zero		64


//--------------------- .nv.constant0.mul24_hi_u32 --------------------------
	.section	.nv.constant0.mul24_hi_u32,"a",@progbits
	.sectionflags	@""
	.align	4
.nv.constant0.mul24_hi_u32:
	.zero		912


//--------------------- SYMBOLS --------------------------

	.type		.nv.reservedSmem.offset0,@object
	.size		.nv.reservedSmem.offset0,0x4
